//
// Generated by NVIDIA NVVM Compiler
//
// Compiler Build ID: CL-36424714
// Cuda compilation tools, release 13.0, V13.0.88
// Based on NVVM 20.0.0
//

.version 9.0
.target sm_100
.address_size 64

	// .globl	_Z21sequential_vector_addPiS_S_i

.visible .entry _Z21sequential_vector_addPiS_S_i(
	.param .u64 .ptr .align 1 _Z21sequential_vector_addPiS_S_i_param_0,
	.param .u64 .ptr .align 1 _Z21sequential_vector_addPiS_S_i_param_1,
	.param .u64 .ptr .align 1 _Z21sequential_vector_addPiS_S_i_param_2,
	.param .u32 _Z21sequential_vector_addPiS_S_i_param_3
)
{
	.reg .pred 	%p<2>;
	.reg .b32 	%r<9>;
	.reg .b64 	%rd<11>;

	ld.param.u64 	%rd1, [_Z21sequential_vector_addPiS_S_i_param_0];
	ld.param.u64 	%rd2, [_Z21sequential_vector_addPiS_S_i_param_1];
	ld.param.u64 	%rd3, [_Z21sequential_vector_addPiS_S_i_param_2];
	ld.param.u32 	%r2, [_Z21sequential_vector_addPiS_S_i_param_3];
	mov.u32 	%r3, %ctaid.x;
	mov.u32 	%r4, %ntid.x;
	mov.u32 	%r5, %tid.x;
	mad.lo.s32 	%r1, %r3, %r4, %r5;
	setp.ge.s32 	%p1, %r1, %r2;
	@%p1 bra 	$L__BB0_2;
	cvta.to.global.u64 	%rd4, %rd1;
	cvta.to.global.u64 	%rd5, %rd2;
	cvta.to.global.u64 	%rd6, %rd3;
	mul.wide.s32 	%rd7, %r1, 4;
	add.s64 	%rd8, %rd4, %rd7;
	ld.global.u32 	%r6, [%rd8];
	add.s64 	%rd9, %rd5, %rd7;
	ld.global.u32 	%r7, [%rd9];
	add.s32 	%r8, %r7, %r6;
	add.s64 	%rd10, %rd6, %rd7;
	st.global.u32 	[%rd10], %r8;
$L__BB0_2:
	ret;

}
	// .globl	_Z19parallel_vector_addPiS_S_i
.visible .entry _Z19parallel_vector_addPiS_S_i(
	.param .u64 .ptr .align 1 _Z19parallel_vector_addPiS_S_i_param_0,
	.param .u64 .ptr .align 1 _Z19parallel_vector_addPiS_S_i_param_1,
	.param .u64 .ptr .align 1 _Z19parallel_vector_addPiS_S_i_param_2,
	.param .u32 _Z19parallel_vector_addPiS_S_i_param_3
)
{
	.reg .pred 	%p<2>;
	.reg .b32 	%r<9>;
	.reg .b64 	%rd<11>;

	ld.param.u64 	%rd1, [_Z19parallel_vector_addPiS_S_i_param_0];
	ld.param.u64 	%rd2, [_Z19parallel_vector_addPiS_S_i_param_1];
	ld.param.u64 	%rd3, [_Z19parallel_vector_addPiS_S_i_param_2];
	ld.param.u32 	%r2, [_Z19parallel_vector_addPiS_S_i_param_3];
	mov.u32 	%r3, %ctaid.x;
	mov.u32 	%r4, %ntid.x;
	mov.u32 	%r5, %tid.x;
	mad.lo.s32 	%r1, %r3, %r4, %r5;
	setp.ge.s32 	%p1, %r1, %r2;
	@%p1 bra 	$L__BB1_2;
	cvta.to.global.u64 	%rd4, %rd1;
	cvta.to.global.u64 	%rd5, %rd2;
	cvta.to.global.u64 	%rd6, %rd3;
	mul.wide.s32 	%rd7, %r1, 4;
	add.s64 	%rd8, %rd4, %rd7;
	ld.global.u32 	%r6, [%rd8];
	add.s64 	%rd9, %rd5, %rd7;
	ld.global.u32 	%r7, [%rd9];
	add.s32 	%r8, %r7, %r6;
	add.s64 	%rd10, %rd6, %rd7;
	st.global.u32 	[%rd10], %r8;
$L__BB1_2:
	ret;

}


// ===== COMPILED SASS (sm_100) =====

	.target	sm_100

	.elftype	@"ET_EXEC"


//--------------------- .note.nv.tkinfo           --------------------------
	.section	.note.nv.tkinfo,"",@"SHT_NOTE"
	.sectionflags	@"SHF_NOTE_NV_TKINFO"
	.tkinfo
        /*0018*/ 	.word	0x00000002
        /*0030*/ 	.string	""
        /*0030*/ 	.string	"ptxas"
        /*0030*/ 	.string	"Cuda compilation tools, release 13.0, V13.0.88"
        /*0030*/ 	.string	"Build cuda_13.0.r13.0/compiler.36424714_0"
        /*0030*/ 	.string	"-arch sm_100 -m 64 "



//--------------------- .note.nv.cuinfo           --------------------------
	.section	.note.nv.cuinfo,"",@"SHT_NOTE"
	.sectionflags	@"SHF_NOTE_NV_CUINFO"
        /*0018*/ 	.short	0x0002
        /*001a*/ 	.short	0x0064
        /*001c*/ 	.short	0x0082
	.zero		2


//--------------------- .nv.info                  --------------------------
	.section	.nv.info,"",@"SHT_CUDA_INFO"
	.align	4


	//----- nvinfo : EIATTR_REGCOUNT
	.align		4
        /*0000*/ 	.byte	0x04, 0x2f
        /*0002*/ 	.short	(.L_1 - .L_0)
	.align		4
.L_0:
        /*0004*/ 	.word	index@(_Z21sequential_vector_addPiS_S_i)
        /*0008*/ 	.word	0x0000000c


	//----- nvinfo : EIATTR_FRAME_SIZE
	.align		4
.L_1:
        /*000c*/ 	.byte	0x04, 0x11
        /*000e*/ 	.short	(.L_3 - .L_2)
	.align		4
.L_2:
        /*0010*/ 	.word	index@(_Z21sequential_vector_addPiS_S_i)
        /*0014*/ 	.word	0x00000000


	//----- nvinfo : EIATTR_REGCOUNT
	.align		4
.L_3:
        /*0018*/ 	.byte	0x04, 0x2f
        /*001a*/ 	.short	(.L_5 - .L_4)
	.align		4
.L_4:
        /*001c*/ 	.word	index@(_Z19parallel_vector_addPiS_S_i)
        /*0020*/ 	.word	0x0000000c


	//----- nvinfo : EIATTR_FRAME_SIZE
	.align		4
.L_5:
        /*0024*/ 	.byte	0x04, 0x11
        /*0026*/ 	.short	(.L_7 - .L_6)
	.align		4
.L_6:
        /*0028*/ 	.word	index@(_Z19parallel_vector_addPiS_S_i)
        /*002c*/ 	.word	0x00000000


	//----- nvinfo : EIATTR_MIN_STACK_SIZE
	.align		4
.L_7:
        /*0030*/ 	.byte	0x04, 0x12
        /*0032*/ 	.short	(.L_9 - .L_8)
	.align		4
.L_8:
        /*0034*/ 	.word	index@(_Z19parallel_vector_addPiS_S_i)
        /*0038*/ 	.word	0x00000000


	//----- nvinfo : EIATTR_MIN_STACK_SIZE
	.align		4
.L_9:
        /*003c*/ 	.byte	0x04, 0x12
        /*003e*/ 	.short	(.L_11 - .L_10)
	.align		4
.L_10:
        /*0040*/ 	.word	index@(_Z21sequential_vector_addPiS_S_i)
        /*0044*/ 	.word	0x00000000
.L_11:


//--------------------- .nv.compat                --------------------------
	.section	.nv.compat,"",@"SHT_CUDA_COMPAT_INFO"
	.align	4
        /*0000*/ 	.byte	0x02, 0x09, 0x00, 0x00, 0x02, 0x02, 0x01, 0x00, 0x02, 0x05, 0x05, 0x00, 0x03, 0x07, 0x01, 0x01
        /*0010*/ 	.byte	0x02, 0x03, 0x00, 0x00, 0x02, 0x06, 0x01, 0x00, 0x04, 0x0b, 0x08, 0x00, 0x09, 0x00, 0x00, 0x00
        /*0020*/ 	.byte	0x00, 0x00, 0x00, 0x00


//--------------------- .nv.info._Z19parallel_vector_addPiS_S_i --------------------------
	.section	.nv.info._Z19parallel_vector_addPiS_S_i,"",@"SHT_CUDA_INFO"
	.sectionflags	@""
	.align	4


	//----- nvinfo : EIATTR_CUDA_API_VERSION
	.align		4
        /*0000*/ 	.byte	0x04, 0x37
        /*0002*/ 	.short	(.L_13 - .L_12)
.L_12:
        /*0004*/ 	.word	0x00000082


	//----- nvinfo : EIATTR_KPARAM_INFO
	.align		4
.L_13:
        /*0008*/ 	.byte	0x04, 0x17
        /*000a*/ 	.short	(.L_15 - .L_14)
.L_14:
        /*000c*/ 	.word	0x00000000
        /*0010*/ 	.short	0x0003
        /*0012*/ 	.short	0x0018
        /*0014*/ 	.byte	0x00, 0xf0, 0x11, 0x00


	//----- nvinfo : EIATTR_KPARAM_INFO
	.align		4
.L_15:
        /*0018*/ 	.byte	0x04, 0x17
        /*001a*/ 	.short	(.L_17 - .L_16)
.L_16:
        /*001c*/ 	.word	0x00000000
        /*0020*/ 	.short	0x0002
        /*0022*/ 	.short	0x0010
        /*0024*/ 	.byte	0x00, 0xf5, 0x21, 0x00


	//----- nvinfo : EIATTR_KPARAM_INFO
	.align		4
.L_17:
        /*0028*/ 	.byte	0x04, 0x17
        /*002a*/ 	.short	(.L_19 - .L_18)
.L_18:
        /*002c*/ 	.word	0x00000000
        /*0030*/ 	.short	0x0001
        /*0032*/ 	.short	0x0008
        /*0034*/ 	.byte	0x00, 0xf5, 0x21, 0x00


	//----- nvinfo : EIATTR_KPARAM_INFO
	.align		4
.L_19:
        /*0038*/ 	.byte	0x04, 0x17
        /*003a*/ 	.short	(.L_21 - .L_20)
.L_20:
        /*003c*/ 	.word	0x00000000
        /*0040*/ 	.short	0x0000
        /*0042*/ 	.short	0x0000
        /*0044*/ 	.byte	0x00, 0xf5, 0x21, 0x00


	//----- nvinfo : EIATTR_SPARSE_MMA_MASK
	.align		4
.L_21:
        /*0048*/ 	.byte	0x03, 0x50
        /*004a*/ 	.short	0x0000


	//----- nvinfo : EIATTR_MAXREG_COUNT
	.align		4
        /*004c*/ 	.byte	0x03, 0x1b
        /*004e*/ 	.short	0x00ff


	//----- nvinfo : EIATTR_MERCURY_ISA_VERSION
	.align		4
        /*0050*/ 	.byte	0x03, 0x5f
        /*0052*/ 	.short	0x0101


	//----- nvinfo : EIATTR_VRC_CTA_INIT_COUNT
	.align		4
        /*0054*/ 	.byte	0x02, 0x4a
	.zero		1
	.zero		1


	//----- nvinfo : EIATTR_EXIT_INSTR_OFFSETS
	.align		4
        /*0058*/ 	.byte	0x04, 0x1c
        /*005a*/ 	.short	(.L_23 - .L_22)


	//   ....[0]....
.L_22:
        /*005c*/ 	.word	0x00000070


	//   ....[1]....
        /*0060*/ 	.word	0x00000130


	//----- nvinfo : EIATTR_CBANK_PARAM_SIZE
	.align		4
.L_23:
        /*0064*/ 	.byte	0x03, 0x19
        /*0066*/ 	.short	0x001c


	//----- nvinfo : EIATTR_PARAM_CBANK
	.align		4
        /*0068*/ 	.byte	0x04, 0x0a
        /*006a*/ 	.short	(.L_25 - .L_24)
	.align		4
.L_24:
        /*006c*/ 	.word	index@(.nv.constant0._Z19parallel_vector_addPiS_S_i)
        /*0070*/ 	.short	0x0380
        /*0072*/ 	.short	0x001c


	//----- nvinfo : EIATTR_SW_WAR
	.align		4
.L_25:
        /*0074*/ 	.byte	0x04, 0x36
        /*0076*/ 	.short	(.L_27 - .L_26)
.L_26:
        /*0078*/ 	.word	0x00000008
.L_27:


//--------------------- .nv.info._Z21sequential_vector_addPiS_S_i --------------------------
	.section	.nv.info._Z21sequential_vector_addPiS_S_i,"",@"SHT_CUDA_INFO"
	.sectionflags	@""
	.align	4


	//----- nvinfo : EIATTR_CUDA_API_VERSION
	.align		4
        /*0000*/ 	.byte	0x04, 0x37
        /*0002*/ 	.short	(.L_29 - .L_28)
.L_28:
        /*0004*/ 	.word	0x00000082


	//----- nvinfo : EIATTR_KPARAM_INFO
	.align		4
.L_29:
        /*0008*/ 	.byte	0x04, 0x17
        /*000a*/ 	.short	(.L_31 - .L_30)
.L_30:
        /*000c*/ 	.word	0x00000000
        /*0010*/ 	.short	0x0003
        /*0012*/ 	.short	0x0018
        /*0014*/ 	.byte	0x00, 0xf0, 0x11, 0x00


	//----- nvinfo : EIATTR_KPARAM_INFO
	.align		4
.L_31:
        /*0018*/ 	.byte	0x04, 0x17
        /*001a*/ 	.short	(.L_33 - .L_32)
.L_32:
        /*001c*/ 	.word	0x00000000
        /*0020*/ 	.short	0x0002
        /*0022*/ 	.short	0x0010
        /*0024*/ 	.byte	0x00, 0xf5, 0x21, 0x00


	//----- nvinfo : EIATTR_KPARAM_INFO
	.align		4
.L_33:
        /*0028*/ 	.byte	0x04, 0x17
        /*002a*/ 	.short	(.L_35 - .L_34)
.L_34:
        /*002c*/ 	.word	0x00000000
        /*0030*/ 	.short	0x0001
        /*0032*/ 	.short	0x0008
        /*0034*/ 	.byte	0x00, 0xf5, 0x21, 0x00


	//----- nvinfo : EIATTR_KPARAM_INFO
	.align		4
.L_35:
        /*0038*/ 	.byte	0x04, 0x17
        /*003a*/ 	.short	(.L_37 - .L_36)
.L_36:
        /*003c*/ 	.word	0x00000000
        /*0040*/ 	.short	0x0000
        /*0042*/ 	.short	0x0000
        /*0044*/ 	.byte	0x00, 0xf5, 0x21, 0x00


	//----- nvinfo : EIATTR_SPARSE_MMA_MASK
	.align		4
.L_37:
        /*0048*/ 	.byte	0x03, 0x50
        /*004a*/ 	.short	0x0000


	//----- nvinfo : EIATTR_MAXREG_COUNT
	.align		4
        /*004c*/ 	.byte	0x03, 0x1b
        /*004e*/ 	.short	0x00ff


	//----- nvinfo : EIATTR_MERCURY_ISA_VERSION
	.align		4
        /*0050*/ 	.byte	0x03, 0x5f
        /*0052*/ 	.short	0x0101


	//----- nvinfo : EIATTR_VRC_CTA_INIT_COUNT
	.align		4
        /*0054*/ 	.byte	0x02, 0x4a
	.zero		1
	.zero		1


	//----- nvinfo : EIATTR_EXIT_INSTR_OFFSETS
	.align		4
        /*0058*/ 	.byte	0x04, 0x1c
        /*005a*/ 	.short	(.L_39 - .L_38)


	//   ....[0]....
.L_38:
        /*005c*/ 	.word	0x00000070


	//   ....[1]....
        /*0060*/ 	.word	0x00000130


	//----- nvinfo : EIATTR_CBANK_PARAM_SIZE
	.align		4
.L_39:
        /*0064*/ 	.byte	0x03, 0x19
        /*0066*/ 	.short	0x001c


	//----- nvinfo : EIATTR_PARAM_CBANK
	.align		4
        /*0068*/ 	.byte	0x04, 0x0a
        /*006a*/ 	.short	(.L_41 - .L_40)
	.align		4
.L_40:
        /*006c*/ 	.word	index@(.nv.constant0._Z21sequential_vector_addPiS_S_i)
        /*0070*/ 	.short	0x0380
        /*0072*/ 	.short	0x001c


	//----- nvinfo : EIATTR_SW_WAR
	.align		4
.L_41:
        /*0074*/ 	.byte	0x04, 0x36
        /*0076*/ 	.short	(.L_43 - .L_42)
.L_42:
        /*0078*/ 	.word	0x00000008
.L_43:


//--------------------- .nv.callgraph             --------------------------
	.section	.nv.callgraph,"",@"SHT_CUDA_CALLGRAPH"
	.align	4
	.sectionentsize	8
	.align		4
        /*0000*/ 	.word	0x00000000
	.align		4
        /*0004*/ 	.word	0xffffffff
	.align		4
        /*0008*/ 	.word	0x00000000
	.align		4
        /*000c*/ 	.word	0xfffffffe
	.align		4
        /*0010*/ 	.word	0x00000000
	.align		4
        /*0014*/ 	.word	0xfffffffd
	.align		4
        /*0018*/ 	.word	0x00000000
	.align		4
        /*001c*/ 	.word	0xfffffffc


//--------------------- .text._Z19parallel_vector_addPiS_S_i --------------------------
	.section	.text._Z19parallel_vector_addPiS_S_i,"ax",@progbits
	.align	128
        .global         _Z19parallel_vector_addPiS_S_i
        .type           _Z19parallel_vector_addPiS_S_i,@function
        .size           _Z19parallel_vector_addPiS_S_i,(.L_x_2 - _Z19parallel_vector_addPiS_S_i)
        .other          _Z19parallel_vector_addPiS_S_i,@"STO_CUDA_ENTRY STV_DEFAULT"
_Z19parallel_vector_addPiS_S_i:
.text._Z19parallel_vector_addPiS_S_i:
[----:B------:R-:W-:Y:S01]  /*0000*/  LDC R1, c[0x0][0x37c] ;  /* 0x0000df00ff017b82 */ /* 0x000fe20000000800 */
[----:B------:R-:W0:Y:S07]  /*0010*/  S2R R0, SR_TID.X ;  /* 0x0000000000007919 */ /* 0x000e2e0000002100 */
[----:B------:R-:W0:Y:S01]  /*0020*/  S2UR UR4, SR_CTAID.X ;  /* 0x00000000000479c3 */ /* 0x000e220000002500 */
[----:B------:R-:W1:Y:S07]  /*0030*/  LDCU UR5, c[0x0][0x398] ;  /* 0x00007300ff0577ac */ /* 0x000e6e0008000800 */
[----:B------:R-:W0:Y:S02]  /*0040*/  LDC R9, c[0x0][0x360] ;  /* 0x0000d800ff097b82 */ /* 0x000e240000000800 */
[----:B0-----:R-:W-:-:S05]  /*0050*/  IMAD R9, R9, UR4, R0 ;  /* 0x0000000409097c24 */ /* 0x001fca000f8e0200 */
[----:B-1----:R-:W-:-:S13]  /*0060*/  ISETP.GE.AND P0, PT, R9, UR5, PT ;  /* 0x0000000509007c0c */ /* 0x002fda000bf06270 */
[----:B------:R-:W-:Y:S05]  /*0070*/  @P0 EXIT ;  /* 0x000000000000094d */ /* 0x000fea0003800000 */
[----:B------:R-:W0:Y:S01]  /*0080*/  LDC.64 R2, c[0x0][0x380] ;  /* 0x0000e000ff027b82 */ /* 0x000e220000000a00 */
[----:B------:R-:W1:Y:S07]  /*0090*/  LDCU.64 UR4, c[0x0][0x358] ;  /* 0x00006b00ff0477ac */ /* 0x000e6e0008000a00 */
[----:B------:R-:W2:Y:S08]  /*00a0*/  LDC.64 R4, c[0x0][0x388] ;  /* 0x0000e200ff047b82 */ /* 0x000eb00000000a00 */
[----:B------:R-:W3:Y:S01]  /*00b0*/  LDC.64 R6, c[0x0][0x390] ;  /* 0x0000e400ff067b82 */ /* 0x000ee20000000a00 */
[----:B0-----:R-:W-:-:S06]  /*00c0*/  IMAD.WIDE R2, R9, 0x4, R2 ;  /* 0x0000000409027825 */ /* 0x001fcc00078e0202 */
[----:B-1----:R-:W4:Y:S01]  /*00d0*/  LDG.E R2, desc[UR4][R2.64] ;  /* 0x0000000402027981 */ /* 0x002f22000c1e1900 */
[----:B--2---:R-:W-:-:S06]  /*00e0*/  IMAD.WIDE R4, R9, 0x4, R4 ;  /* 0x0000000409047825 */ /* 0x004fcc00078e0204 */
[----:B------:R-:W4:Y:S01]  /*00f0*/  LDG.E R5, desc[UR4][R4.64] ;  /* 0x0000000404057981 */ /* 0x000f22000c1e1900 */
[----:B---3--:R-:W-:Y:S01]  /*0100*/  IMAD.WIDE R6, R9, 0x4, R6 ;  /* 0x0000000409067825 */ /* 0x008fe200078e0206 */
[----:B----4-:R-:W-:-:S05]  /*0110*/  IADD3 R9, PT, PT, R2, R5, RZ ;  /* 0x0000000502097210 */ /* 0x010fca0007ffe0ff */
[----:B------:R-:W-:Y:S01]  /*0120*/  STG.E desc[UR4][R6.64], R9 ;  /* 0x0000000906007986 */ /* 0x000fe2000c101904 */
[----:B------:R-:W-:Y:S05]  /*0130*/  EXIT ;  /* 0x000000000000794d */ /* 0x000fea0003800000 */
.L_x_0:
[----:B------:R-:W-:-:S00]  /*0140*/  BRA `(.L_x_0) ;  /* 0xfffffffc00fc7947 */ /* 0x000fc0000383ffff */
[----:B------:R-:W-:-:S00]  /*0150*/  NOP ;  /* 0x0000000000007918 */ /* 0x000fc00000000000 */
        /* <DEDUP_REMOVED lines=10> */
.L_x_2:


//--------------------- .text._Z21sequential_vector_addPiS_S_i --------------------------
	.section	.text._Z21sequential_vector_addPiS_S_i,"ax",@progbits
	.align	128
        .global         _Z21sequential_vector_addPiS_S_i
        .type           _Z21sequential_vector_addPiS_S_i,@function
        .size           _Z21sequential_vector_addPiS_S_i,(.L_x_3 - _Z21sequential_vector_addPiS_S_i)
        .other          _Z21sequential_vector_addPiS_S_i,@"STO_CUDA_ENTRY STV_DEFAULT"
_Z21sequential_vector_addPiS_S_i:
.text._Z21sequential_vector_addPiS_S_i:
        /* <DEDUP_REMOVED lines=20> */
.L_x_1:
        /* <DEDUP_REMOVED lines=12> */
.L_x_3:


//--------------------- .nv.shared.reserved.0     --------------------------
	.section	.nv.shared.reserved.0,"aw",@nobits
	.weak		__nv_reservedSMEM_offset_0_alias
	.size		__nv_reservedSMEM_offset_0_alias, 0, 64
	.other		__nv_reservedSMEM_offset_0_alias,@"STO_CUDA_RESERVED_SHARED STV_DEFAULT"
__nv_reservedSMEM_offset_0_alias:
	.zero		0
	.zero		64


//--------------------- .nv.constant0._Z19parallel_vector_addPiS_S_i --------------------------
	.section	.nv.constant0._Z19parallel_vector_addPiS_S_i,"a",@progbits
	.sectionflags	@""
	.align	4
.nv.constant0._Z19parallel_vector_addPiS_S_i:
	.zero		924


//--------------------- .nv.constant0._Z21sequential_vector_addPiS_S_i --------------------------
	.section	.nv.constant0._Z21sequential_vector_addPiS_S_i,"a",@progbits
	.sectionflags	@""
	.align	4
.nv.constant0._Z21sequential_vector_addPiS_S_i:
	.zero		924


//--------------------- SYMBOLS --------------------------

	.type		.nv.reservedSmem.offset0,@object
	.size		.nv.reservedSmem.offset0,0x4
